//
// Generated by NVIDIA NVVM Compiler
//
// Compiler Build ID: CL-36424714
// Cuda compilation tools, release 13.0, V13.0.88
// Based on NVVM 20.0.0
//

.version 9.0
.target sm_100
.address_size 64

	// .globl	_Z18partial_sum_kerneliPKdPd

.visible .entry _Z18partial_sum_kerneliPKdPd(
	.param .u32 _Z18partial_sum_kerneliPKdPd_param_0,
	.param .u64 .ptr .align 1 _Z18partial_sum_kerneliPKdPd_param_1,
	.param .u64 .ptr .align 1 _Z18partial_sum_kerneliPKdPd_param_2
)
{
	.reg .pred 	%p<7>;
	.reg .b32 	%r<33>;
	.reg .b64 	%rd<15>;
	.reg .b64 	%fd<25>;

	ld.param.u32 	%r12, [_Z18partial_sum_kerneliPKdPd_param_0];
	ld.param.u64 	%rd3, [_Z18partial_sum_kerneliPKdPd_param_1];
	ld.param.u64 	%rd2, [_Z18partial_sum_kerneliPKdPd_param_2];
	cvta.to.global.u64 	%rd1, %rd3;
	mov.u32 	%r13, %ctaid.x;
	shl.b32 	%r14, %r13, 7;
	mov.u32 	%r15, %tid.x;
	add.s32 	%r1, %r14, %r15;
	mov.u32 	%r16, %nctaid.x;
	shl.b32 	%r2, %r16, 7;
	setp.ge.s32 	%p1, %r1, %r12;
	mov.f64 	%fd24, 0d0000000000000000;
	@%p1 bra 	$L__BB0_7;
	add.s32 	%r17, %r1, %r2;
	max.s32 	%r18, %r12, %r17;
	setp.lt.s32 	%p2, %r17, %r12;
	selp.u32 	%r19, 1, 0, %p2;
	add.s32 	%r20, %r17, %r19;
	sub.s32 	%r21, %r18, %r20;
	div.u32 	%r22, %r21, %r2;
	add.s32 	%r3, %r22, %r19;
	and.b32  	%r23, %r3, 3;
	setp.eq.s32 	%p3, %r23, 3;
	mov.f64 	%fd24, 0d0000000000000000;
	mov.u32 	%r31, %r1;
	@%p3 bra 	$L__BB0_4;
	add.s32 	%r24, %r3, 1;
	and.b32  	%r25, %r24, 3;
	neg.s32 	%r29, %r25;
	mov.f64 	%fd24, 0d0000000000000000;
	mov.u32 	%r31, %r1;
$L__BB0_3:
	.pragma "nounroll";
	mul.wide.s32 	%rd4, %r31, 8;
	add.s64 	%rd5, %rd1, %rd4;
	ld.global.f64 	%fd12, [%rd5];
	add.f64 	%fd24, %fd24, %fd12;
	add.s32 	%r31, %r31, %r2;
	add.s32 	%r29, %r29, 1;
	setp.ne.s32 	%p4, %r29, 0;
	@%p4 bra 	$L__BB0_3;
$L__BB0_4:
	setp.lt.u32 	%p5, %r3, 3;
	@%p5 bra 	$L__BB0_7;
	mul.wide.s32 	%rd8, %r2, 8;
$L__BB0_6:
	mul.wide.s32 	%rd6, %r31, 8;
	add.s64 	%rd7, %rd1, %rd6;
	ld.global.f64 	%fd13, [%rd7];
	add.f64 	%fd14, %fd24, %fd13;
	add.s32 	%r26, %r31, %r2;
	add.s64 	%rd9, %rd7, %rd8;
	ld.global.f64 	%fd15, [%rd9];
	add.f64 	%fd16, %fd14, %fd15;
	add.s32 	%r27, %r26, %r2;
	add.s64 	%rd10, %rd9, %rd8;
	ld.global.f64 	%fd17, [%rd10];
	add.f64 	%fd18, %fd16, %fd17;
	add.s32 	%r28, %r27, %r2;
	add.s64 	%rd11, %rd10, %rd8;
	ld.global.f64 	%fd19, [%rd11];
	add.f64 	%fd24, %fd18, %fd19;
	add.s32 	%r31, %r28, %r2;
	setp.lt.s32 	%p6, %r31, %r12;
	@%p6 bra 	$L__BB0_6;
$L__BB0_7:
	cvta.to.global.u64 	%rd12, %rd2;
	mul.wide.s32 	%rd13, %r1, 8;
	add.s64 	%rd14, %rd12, %rd13;
	st.global.f64 	[%rd14], %fd24;
	ret;

}


// ===== COMPILED SASS (sm_100) =====

	.target	sm_100

	.elftype	@"ET_EXEC"


//--------------------- .note.nv.tkinfo           --------------------------
	.section	.note.nv.tkinfo,"",@"SHT_NOTE"
	.sectionflags	@"SHF_NOTE_NV_TKINFO"
	.tkinfo
        /*0018*/ 	.word	0x00000002
        /*0030*/ 	.string	""
        /*0030*/ 	.string	"ptxas"
        /*0030*/ 	.string	"Cuda compilation tools, release 13.0, V13.0.88"
        /*0030*/ 	.string	"Build cuda_13.0.r13.0/compiler.36424714_0"
        /*0030*/ 	.string	"-arch sm_100 -m 64 "



//--------------------- .note.nv.cuinfo           --------------------------
	.section	.note.nv.cuinfo,"",@"SHT_NOTE"
	.sectionflags	@"SHF_NOTE_NV_CUINFO"
        /*0018*/ 	.short	0x0002
        /*001a*/ 	.short	0x0064
        /*001c*/ 	.short	0x0082
	.zero		2


//--------------------- .nv.info                  --------------------------
	.section	.nv.info,"",@"SHT_CUDA_INFO"
	.align	4


	//----- nvinfo : EIATTR_REGCOUNT
	.align		4
        /*0000*/ 	.byte	0x04, 0x2f
        /*0002*/ 	.short	(.L_1 - .L_0)
	.align		4
.L_0:
        /*0004*/ 	.word	index@(_Z18partial_sum_kerneliPKdPd)
        /*0008*/ 	.word	0x00000016


	//----- nvinfo : EIATTR_FRAME_SIZE
	.align		4
.L_1:
        /*000c*/ 	.byte	0x04, 0x11
        /*000e*/ 	.short	(.L_3 - .L_2)
	.align		4
.L_2:
        /*0010*/ 	.word	index@(_Z18partial_sum_kerneliPKdPd)
        /*0014*/ 	.word	0x00000000


	//----- nvinfo : EIATTR_MIN_STACK_SIZE
	.align		4
.L_3:
        /*0018*/ 	.byte	0x04, 0x12
        /*001a*/ 	.short	(.L_5 - .L_4)
	.align		4
.L_4:
        /*001c*/ 	.word	index@(_Z18partial_sum_kerneliPKdPd)
        /*0020*/ 	.word	0x00000000
.L_5:


//--------------------- .nv.compat                --------------------------
	.section	.nv.compat,"",@"SHT_CUDA_COMPAT_INFO"
	.align	4
        /*0000*/ 	.byte	0x02, 0x09, 0x00, 0x00, 0x02, 0x02, 0x01, 0x00, 0x02, 0x05, 0x05, 0x00, 0x03, 0x07, 0x01, 0x01
        /*0010*/ 	.byte	0x02, 0x03, 0x00, 0x00, 0x02, 0x06, 0x01, 0x00, 0x04, 0x0b, 0x08, 0x00, 0x01, 0x00, 0x00, 0x00
        /*0020*/ 	.byte	0x00, 0x00, 0x00, 0x00


//--------------------- .nv.info._Z18partial_sum_kerneliPKdPd --------------------------
	.section	.nv.info._Z18partial_sum_kerneliPKdPd,"",@"SHT_CUDA_INFO"
	.sectionflags	@""
	.align	4


	//----- nvinfo : EIATTR_CUDA_API_VERSION
	.align		4
        /*0000*/ 	.byte	0x04, 0x37
        /*0002*/ 	.short	(.L_7 - .L_6)
.L_6:
        /*0004*/ 	.word	0x00000082


	//----- nvinfo : EIATTR_KPARAM_INFO
	.align		4
.L_7:
        /*0008*/ 	.byte	0x04, 0x17
        /*000a*/ 	.short	(.L_9 - .L_8)
.L_8:
        /*000c*/ 	.word	0x00000000
        /*0010*/ 	.short	0x0002
        /*0012*/ 	.short	0x0010
        /*0014*/ 	.byte	0x00, 0xf5, 0x21, 0x00


	//----- nvinfo : EIATTR_KPARAM_INFO
	.align		4
.L_9:
        /*0018*/ 	.byte	0x04, 0x17
        /*001a*/ 	.short	(.L_11 - .L_10)
.L_10:
        /*001c*/ 	.word	0x00000000
        /*0020*/ 	.short	0x0001
        /*0022*/ 	.short	0x0008
        /*0024*/ 	.byte	0x00, 0xf5, 0x21, 0x00


	//----- nvinfo : EIATTR_KPARAM_INFO
	.align		4
.L_11:
        /*0028*/ 	.byte	0x04, 0x17
        /*002a*/ 	.short	(.L_13 - .L_12)
.L_12:
        /*002c*/ 	.word	0x00000000
        /*0030*/ 	.short	0x0000
        /*0032*/ 	.short	0x0000
        /*0034*/ 	.byte	0x00, 0xf0, 0x11, 0x00


	//----- nvinfo : EIATTR_SPARSE_MMA_MASK
	.align		4
.L_13:
        /*0038*/ 	.byte	0x03, 0x50
        /*003a*/ 	.short	0x0000


	//----- nvinfo : EIATTR_MAXREG_COUNT
	.align		4
        /*003c*/ 	.byte	0x03, 0x1b
        /*003e*/ 	.short	0x00ff


	//----- nvinfo : EIATTR_MERCURY_ISA_VERSION
	.align		4
        /*0040*/ 	.byte	0x03, 0x5f
        /*0042*/ 	.short	0x0101


	//----- nvinfo : EIATTR_VRC_CTA_INIT_COUNT
	.align		4
        /*0044*/ 	.byte	0x02, 0x4a
	.zero		1
	.zero		1


	//----- nvinfo : EIATTR_EXIT_INSTR_OFFSETS
	.align		4
        /*0048*/ 	.byte	0x04, 0x1c
        /*004a*/ 	.short	(.L_15 - .L_14)


	//   ....[0]....
.L_14:
        /*004c*/ 	.word	0x000004f0


	//----- nvinfo : EIATTR_CRS_STACK_SIZE
	.align		4
.L_15:
        /*0050*/ 	.byte	0x04, 0x1e
        /*0052*/ 	.short	(.L_17 - .L_16)
.L_16:
        /*0054*/ 	.word	0x00000000


	//----- nvinfo : EIATTR_CBANK_PARAM_SIZE
	.align		4
.L_17:
        /*0058*/ 	.byte	0x03, 0x19
        /*005a*/ 	.short	0x0018


	//----- nvinfo : EIATTR_PARAM_CBANK
	.align		4
        /*005c*/ 	.byte	0x04, 0x0a
        /*005e*/ 	.short	(.L_19 - .L_18)
	.align		4
.L_18:
        /*0060*/ 	.word	index@(.nv.constant0._Z18partial_sum_kerneliPKdPd)
        /*0064*/ 	.short	0x0380
        /*0066*/ 	.short	0x0018


	//----- nvinfo : EIATTR_SW_WAR
	.align		4
.L_19:
        /*0068*/ 	.byte	0x04, 0x36
        /*006a*/ 	.short	(.L_21 - .L_20)
.L_20:
        /*006c*/ 	.word	0x00000008
.L_21:


//--------------------- .nv.callgraph             --------------------------
	.section	.nv.callgraph,"",@"SHT_CUDA_CALLGRAPH"
	.align	4
	.sectionentsize	8
	.align		4
        /*0000*/ 	.word	0x00000000
	.align		4
        /*0004*/ 	.word	0xffffffff
	.align		4
        /*0008*/ 	.word	0x00000000
	.align		4
        /*000c*/ 	.word	0xfffffffe
	.align		4
        /*0010*/ 	.word	0x00000000
	.align		4
        /*0014*/ 	.word	0xfffffffd
	.align		4
        /*0018*/ 	.word	0x00000000
	.align		4
        /*001c*/ 	.word	0xfffffffc


//--------------------- .text._Z18partial_sum_kerneliPKdPd --------------------------
	.section	.text._Z18partial_sum_kerneliPKdPd,"ax",@progbits
	.align	128
        .global         _Z18partial_sum_kerneliPKdPd
        .type           _Z18partial_sum_kerneliPKdPd,@function
        .size           _Z18partial_sum_kerneliPKdPd,(.L_x_7 - _Z18partial_sum_kerneliPKdPd)
        .other          _Z18partial_sum_kerneliPKdPd,@"STO_CUDA_ENTRY STV_DEFAULT"
_Z18partial_sum_kerneliPKdPd:
.text._Z18partial_sum_kerneliPKdPd:
[----:B------:R-:W-:Y:S01]  /*0000*/  LDC R1, c[0x0][0x37c] ;  /* 0x0000df00ff017b82 */ /* 0x000fe20000000800 */
[----:B------:R-:W0:Y:S01]  /*0010*/  S2R R2, SR_CTAID.X ;  /* 0x0000000000027919 */ /* 0x000e220000002500 */
[----:B------:R-:W1:Y:S06]  /*0020*/  LDCU UR6, c[0x0][0x380] ;  /* 0x00007000ff0677ac */ /* 0x000e6c0008000800 */
[----:B------:R-:W2:Y:S01]  /*0030*/  LDC R0, c[0x0][0x370] ;  /* 0x0000dc00ff007b82 */ /* 0x000ea20000000800 */
[----:B------:R-:W-:Y:S01]  /*0040*/  BSSY.RECONVERGENT B0, `(.L_x_0) ;  /* 0x0000047000007945 */ /* 0x000fe20003800200 */
[----:B------:R-:W0:Y:S01]  /*0050*/  S2R R3, SR_TID.X ;  /* 0x0000000000037919 */ /* 0x000e220000002100 */
[----:B------:R-:W3:Y:S01]  /*0060*/  LDCU.64 UR4, c[0x0][0x358] ;  /* 0x00006b00ff0477ac */ /* 0x000ee20008000a00 */
[----:B------:R-:W-:Y:S01]  /*0070*/  CS2R R4, SRZ ;  /* 0x0000000000047805 */ /* 0x000fe2000001ff00 */
[----:B0-----:R-:W-:-:S05]  /*0080*/  IMAD R2, R2, 0x80, R3 ;  /* 0x0000008002027824 */ /* 0x001fca00078e0203 */
[----:B-1----:R-:W-:-:S13]  /*0090*/  ISETP.GE.AND P0, PT, R2, UR6, PT ;  /* 0x0000000602007c0c */ /* 0x002fda000bf06270 */
[----:B--23--:R-:W-:Y:S05]  /*00a0*/  @P0 BRA `(.L_x_1) ;  /* 0x0000000400000947 */ /* 0x00cfea0003800000 */
[----:B------:R-:W-:Y:S01]  /*00b0*/  IMAD.SHL.U32 R3, R0, 0x80, RZ ;  /* 0x0000008000037824 */ /* 0x000fe200078e00ff */
[----:B------:R-:W-:Y:S03]  /*00c0*/  BSSY.RECONVERGENT B1, `(.L_x_2) ;  /* 0x000002c000017945 */ /* 0x000fe60003800200 */
[----:B------:R-:W0:Y:S01]  /*00d0*/  I2F.U32.RP R8, R3 ;  /* 0x0000000300087306 */ /* 0x000e220000209000 */
[----:B------:R-:W-:Y:S01]  /*00e0*/  IMAD.IADD R0, R2, 0x1, R3 ;  /* 0x0000000102007824 */ /* 0x000fe200078e0203 */
[----:B------:R-:W-:Y:S02]  /*00f0*/  IADD3 R9, PT, PT, RZ, -R3, RZ ;  /* 0x80000003ff097210 */ /* 0x000fe40007ffe0ff */
[----:B------:R-:W-:Y:S02]  /*0100*/  ISETP.NE.U32.AND P2, PT, R3, RZ, PT ;  /* 0x000000ff0300720c */ /* 0x000fe40003f45070 */
[----:B------:R-:W-:-:S02]  /*0110*/  ISETP.GE.AND P0, PT, R0, UR6, PT ;  /* 0x0000000600007c0c */ /* 0x000fc4000bf06270 */
[----:B------:R-:W-:Y:S02]  /*0120*/  VIMNMX R7, PT, PT, R0, UR6, !PT ;  /* 0x0000000600077c48 */ /* 0x000fe4000ffe0100 */
[----:B------:R-:W-:-:S04]  /*0130*/  SEL R6, RZ, 0x1, P0 ;  /* 0x00000001ff067807 */ /* 0x000fc80000000000 */
[----:B------:R-:W-:Y:S01]  /*0140*/  IADD3 R0, PT, PT, R7, -R0, -R6 ;  /* 0x8000000007007210 */ /* 0x000fe20007ffe806 */
[----:B0-----:R-:W0:Y:S02]  /*0150*/  MUFU.RCP R8, R8 ;  /* 0x0000000800087308 */ /* 0x001e240000001000 */
[----:B0-----:R-:W-:-:S06]  /*0160*/  VIADD R4, R8, 0xffffffe ;  /* 0x0ffffffe08047836 */ /* 0x001fcc0000000000 */
[----:B------:R0:W1:Y:S02]  /*0170*/  F2I.FTZ.U32.TRUNC.NTZ R5, R4 ;  /* 0x0000000400057305 */ /* 0x000064000021f000 */
[----:B0-----:R-:W-:Y:S02]  /*0180*/  IMAD.MOV.U32 R4, RZ, RZ, RZ ;  /* 0x000000ffff047224 */ /* 0x001fe400078e00ff */
[----:B-1----:R-:W-:-:S04]  /*0190*/  IMAD R9, R9, R5, RZ ;  /* 0x0000000509097224 */ /* 0x002fc800078e02ff */
[----:B------:R-:W-:-:S06]  /*01a0*/  IMAD.HI.U32 R5, R5, R9, R4 ;  /* 0x0000000905057227 */ /* 0x000fcc00078e0004 */
[----:B------:R-:W-:-:S05]  /*01b0*/  IMAD.HI.U32 R5, R5, R0, RZ ;  /* 0x0000000005057227 */ /* 0x000fca00078e00ff */
[----:B------:R-:W-:-:S05]  /*01c0*/  IADD3 R4, PT, PT, -R5, RZ, RZ ;  /* 0x000000ff05047210 */ /* 0x000fca0007ffe1ff */
[----:B------:R-:W-:-:S05]  /*01d0*/  IMAD R0, R3, R4, R0 ;  /* 0x0000000403007224 */ /* 0x000fca00078e0200 */
[----:B------:R-:W-:-:S13]  /*01e0*/  ISETP.GE.U32.AND P0, PT, R0, R3, PT ;  /* 0x000000030000720c */ /* 0x000fda0003f06070 */
[----:B------:R-:W-:Y:S02]  /*01f0*/  @P0 IMAD.IADD R0, R0, 0x1, -R3 ;  /* 0x0000000100000824 */ /* 0x000fe400078e0a03 */
[----:B------:R-:W-:-:S03]  /*0200*/  @P0 VIADD R5, R5, 0x1 ;  /* 0x0000000105050836 */ /* 0x000fc60000000000 */
[----:B------:R-:W-:-:S13]  /*0210*/  ISETP.GE.U32.AND P1, PT, R0, R3, PT ;  /* 0x000000030000720c */ /* 0x000fda0003f26070 */
[----:B------:R-:W-:Y:S02]  /*0220*/  @P1 IADD3 R5, PT, PT, R5, 0x1, RZ ;  /* 0x0000000105051810 */ /* 0x000fe40007ffe0ff */
[----:B------:R-:W-:-:S05]  /*0230*/  @!P2 LOP3.LUT R5, RZ, R3, RZ, 0x33, !PT ;  /* 0x00000003ff05a212 */ /* 0x000fca00078e33ff */
[----:B------:R-:W-:Y:S01]  /*0240*/  IMAD.IADD R6, R6, 0x1, R5 ;  /* 0x0000000106067824 */ /* 0x000fe200078e0205 */
[----:B------:R-:W-:-:S04]  /*0250*/  CS2R R4, SRZ ;  /* 0x0000000000047805 */ /* 0x000fc8000001ff00 */
[C---:B------:R-:W-:Y:S02]  /*0260*/  LOP3.LUT R0, R6.reuse, 0x3, RZ, 0xc0, !PT ;  /* 0x0000000306007812 */ /* 0x040fe400078ec0ff */
[----:B------:R-:W-:Y:S02]  /*0270*/  ISETP.GE.U32.AND P1, PT, R6, 0x3, PT ;  /* 0x000000030600780c */ /* 0x000fe40003f26070 */
[----:B------:R-:W-:Y:S01]  /*0280*/  ISETP.NE.AND P0, PT, R0, 0x3, PT ;  /* 0x000000030000780c */ /* 0x000fe20003f05270 */
[----:B------:R-:W-:-:S12]  /*0290*/  IMAD.MOV.U32 R0, RZ, RZ, R2 ;  /* 0x000000ffff007224 */ /* 0x000fd800078e0002 */
[----:B------:R-:W-:Y:S05]  /*02a0*/  @!P0 BRA `(.L_x_3) ;  /* 0x0000000000348947 */ /* 0x000fea0003800000 */
[----:B------:R-:W0:Y:S01]  /*02b0*/  LDC.64 R8, c[0x0][0x388] ;  /* 0x0000e200ff087b82 */ /* 0x000e220000000a00 */
[----:B------:R-:W-:Y:S01]  /*02c0*/  IADD3 R6, PT, PT, R6, 0x1, RZ ;  /* 0x0000000106067810 */ /* 0x000fe20007ffe0ff */
[----:B------:R-:W-:Y:S01]  /*02d0*/  IMAD.MOV.U32 R0, RZ, RZ, R2 ;  /* 0x000000ffff007224 */ /* 0x000fe200078e0002 */
[----:B------:R-:W-:Y:S02]  /*02e0*/  CS2R R4, SRZ ;  /* 0x0000000000047805 */ /* 0x000fe4000001ff00 */
[----:B------:R-:W-:-:S05]  /*02f0*/  LOP3.LUT R6, R6, 0x3, RZ, 0xc0, !PT ;  /* 0x0000000306067812 */ /* 0x000fca00078ec0ff */
[----:B------:R-:W-:-:S07]  /*0300*/  IMAD.MOV R10, RZ, RZ, -R6 ;  /* 0x000000ffff0a7224 */ /* 0x000fce00078e0a06 */
.L_x_4:
[----:B0-----:R-:W-:-:S06]  /*0310*/  IMAD.WIDE R6, R0, 0x8, R8 ;  /* 0x0000000800067825 */ /* 0x001fcc00078e0208 */
[----:B------:R-:W2:Y:S01]  /*0320*/  LDG.E.64 R6, desc[UR4][R6.64] ;  /* 0x0000000406067981 */ /* 0x000ea2000c1e1b00 */
[----:B------:R-:W-:Y:S01]  /*0330*/  IADD3 R10, PT, PT, R10, 0x1, RZ ;  /* 0x000000010a0a7810 */ /* 0x000fe20007ffe0ff */
[----:B------:R-:W-:-:S03]  /*0340*/  IMAD.IADD R0, R3, 0x1, R0 ;  /* 0x0000000103007824 */ /* 0x000fc600078e0200 */
[----:B------:R-:W-:Y:S01]  /*0350*/  ISETP.NE.AND P0, PT, R10, RZ, PT ;  /* 0x000000ff0a00720c */ /* 0x000fe20003f05270 */
[----:B--2---:R-:W-:-:S12]  /*0360*/  DADD R4, R6, R4 ;  /* 0x0000000006047229 */ /* 0x004fd80000000004 */
[----:B------:R-:W-:Y:S05]  /*0370*/  @P0 BRA `(.L_x_4) ;  /* 0xfffffffc00e40947 */ /* 0x000fea000383ffff */
.L_x_3:
[----:B------:R-:W-:Y:S05]  /*0380*/  BSYNC.RECONVERGENT B1 ;  /* 0x0000000000017941 */ /* 0x000fea0003800200 */
.L_x_2:
[----:B------:R-:W-:Y:S05]  /*0390*/  @!P1 BRA `(.L_x_1) ;  /* 0x0000000000449947 */ /* 0x000fea0003800000 */
.L_x_5:
[----:B------:R-:W0:Y:S02]  /*03a0*/  LDC.64 R6, c[0x0][0x388] ;  /* 0x0000e200ff067b82 */ /* 0x000e240000000a00 */
[----:B0-----:R-:W-:-:S05]  /*03b0*/  IMAD.WIDE R18, R0, 0x8, R6 ;  /* 0x0000000800127825 */ /* 0x001fca00078e0206 */
[----:B------:R-:W2:Y:S01]  /*03c0*/  LDG.E.64 R6, desc[UR4][R18.64] ;  /* 0x0000000412067981 */ /* 0x000ea2000c1e1b00 */
[----:B------:R-:W-:-:S05]  /*03d0*/  IMAD.WIDE R8, R3, 0x8, R18 ;  /* 0x0000000803087825 */ /* 0x000fca00078e0212 */
[----:B------:R-:W3:Y:S01]  /*03e0*/  LDG.E.64 R10, desc[UR4][R8.64] ;  /* 0x00000004080a7981 */ /* 0x000ee2000c1e1b00 */
[----:B------:R-:W-:-:S05]  /*03f0*/  IMAD.WIDE R12, R3, 0x8, R8 ;  /* 0x00000008030c7825 */ /* 0x000fca00078e0208 */
[----:B------:R-:W4:Y:S01]  /*0400*/  LDG.E.64 R14, desc[UR4][R12.64] ;  /* 0x000000040c0e7981 */ /* 0x000f22000c1e1b00 */
[----:B------:R-:W-:-:S06]  /*0410*/  IMAD.WIDE R16, R3, 0x8, R12 ;  /* 0x0000000803107825 */ /* 0x000fcc00078e020c */
[----:B------:R-:W5:Y:S01]  /*0420*/  LDG.E.64 R16, desc[UR4][R16.64] ;  /* 0x0000000410107981 */ /* 0x000f62000c1e1b00 */
[----:B------:R-:W-:-:S04]  /*0430*/  IADD3 R0, PT, PT, R3, R0, R3 ;  /* 0x0000000003007210 */ /* 0x000fc80007ffe003 */
[----:B------:R-:W-:-:S04]  /*0440*/  IADD3 R0, PT, PT, R3, R0, R3 ;  /* 0x0000000003007210 */ /* 0x000fc80007ffe003 */
[----:B------:R-:W-:Y:S01]  /*0450*/  ISETP.GE.AND P0, PT, R0, UR6, PT ;  /* 0x0000000600007c0c */ /* 0x000fe2000bf06270 */
[----:B--2---:R-:W-:-:S08]  /*0460*/  DADD R6, R6, R4 ;  /* 0x0000000006067229 */ /* 0x004fd00000000004 */
[----:B---3--:R-:W-:-:S08]  /*0470*/  DADD R6, R6, R10 ;  /* 0x0000000006067229 */ /* 0x008fd0000000000a */
[----:B----4-:R-:W-:-:S08]  /*0480*/  DADD R6, R6, R14 ;  /* 0x0000000006067229 */ /* 0x010fd0000000000e */
[----:B-----5:R-:W-:Y:S01]  /*0490*/  DADD R4, R6, R16 ;  /* 0x0000000006047229 */ /* 0x020fe20000000010 */
[----:B------:R-:W-:Y:S10]  /*04a0*/  @!P0 BRA `(.L_x_5) ;  /* 0xfffffffc00bc8947 */ /* 0x000ff4000383ffff */
.L_x_1:
[----:B------:R-:W-:Y:S05]  /*04b0*/  BSYNC.RECONVERGENT B0 ;  /* 0x0000000000007941 */ /* 0x000fea0003800200 */
.L_x_0:
[----:B------:R-:W0:Y:S02]  /*04c0*/  LDC.64 R6, c[0x0][0x390] ;  /* 0x0000e400ff067b82 */ /* 0x000e240000000a00 */
[----:B0-----:R-:W-:-:S05]  /*04d0*/  IMAD.WIDE R2, R2, 0x8, R6 ;  /* 0x0000000802027825 */ /* 0x001fca00078e0206 */
[----:B------:R-:W-:Y:S01]  /*04e0*/  STG.E.64 desc[UR4][R2.64], R4 ;  /* 0x0000000402007986 */ /* 0x000fe2000c101b04 */
[----:B------:R-:W-:Y:S05]  /*04f0*/  EXIT ;  /* 0x000000000000794d */ /* 0x000fea0003800000 */
.L_x_6:
[----:B------:R-:W-:-:S00]  /*0500*/  BRA `(.L_x_6) ;  /* 0xfffffffc00fc7947 */ /* 0x000fc0000383ffff */
[----:B------:R-:W-:-:S00]  /*0510*/  NOP ;  /* 0x0000000000007918 */ /* 0x000fc00000000000 */
        /* <DEDUP_REMOVED lines=14> */
.L_x_7:


//--------------------- .nv.shared.reserved.0     --------------------------
	.section	.nv.shared.reserved.0,"aw",@nobits
	.weak		__nv_reservedSMEM_offset_0_alias
	.size		__nv_reservedSMEM_offset_0_alias, 0, 64
	.other		__nv_reservedSMEM_offset_0_alias,@"STO_CUDA_RESERVED_SHARED STV_DEFAULT"
__nv_reservedSMEM_offset_0_alias:
	.zero		0
	.zero		64


//--------------------- .nv.constant0._Z18partial_sum_kerneliPKdPd --------------------------
	.section	.nv.constant0._Z18partial_sum_kerneliPKdPd,"a",@progbits
	.sectionflags	@""
	.align	4
.nv.constant0._Z18partial_sum_kerneliPKdPd:
	.zero		920


//--------------------- SYMBOLS --------------------------

	.type		.nv.reservedSmem.offset0,@object
	.size		.nv.reservedSmem.offset0,0x4
